//
// Generated by NVIDIA NVVM Compiler
//
// Compiler Build ID: CL-36424714
// Cuda compilation tools, release 13.0, V13.0.88
// Based on NVVM 20.0.0
//

.version 9.0
.target sm_100
.address_size 64

	// .globl	_Z5task1iPViii
.extern .func  (.param .b32 func_retval0) vprintf
(
	.param .b64 vprintf_param_0,
	.param .b64 vprintf_param_1
)
;
.global .align 1 .b8 $str[15] = {230, 137, 167, 232, 161, 140, 228, 187, 187, 229, 138, 161, 49, 10};
.global .align 1 .b8 $str$1[15] = {230, 137, 167, 232, 161, 140, 228, 187, 187, 229, 138, 161, 50, 10};

.visible .entry _Z5task1iPViii(
	.param .u32 _Z5task1iPViii_param_0,
	.param .u64 .ptr .align 1 _Z5task1iPViii_param_1,
	.param .u32 _Z5task1iPViii_param_2,
	.param .u32 _Z5task1iPViii_param_3
)
{
	.reg .pred 	%p<4>;
	.reg .b32 	%r<7>;
	.reg .b64 	%rd<7>;

	ld.param.u32 	%r1, [_Z5task1iPViii_param_0];
	ld.param.u64 	%rd2, [_Z5task1iPViii_param_1];
	// begin inline asm
	mov.u32 %r2, %smid;
	// end inline asm
	setp.ne.s32 	%p1, %r1, %r2;
	@%p1 bra 	$L__BB0_4;
	cvta.to.global.u64 	%rd3, %rd2;
	mul.wide.s32 	%rd4, %r1, 4;
	add.s64 	%rd1, %rd3, %rd4;
	ld.volatile.global.u32 	%r3, [%rd1];
	setp.eq.s32 	%p2, %r3, -1;
	@%p2 bra 	$L__BB0_4;
	mov.u64 	%rd5, $str;
$L__BB0_3:
	cvta.global.u64 	%rd6, %rd5;
	{ // callseq 0, 0
	.param .b64 param0;
	st.param.b64 	[param0], %rd6;
	.param .b64 param1;
	st.param.b64 	[param1], 0;
	.param .b32 retval0;
	call.uni (retval0), 
	vprintf, 
	(
	param0, 
	param1
	);
	ld.param.b32 	%r4, [retval0];
	} // callseq 0
	ld.volatile.global.u32 	%r6, [%rd1];
	setp.ne.s32 	%p3, %r6, -1;
	@%p3 bra 	$L__BB0_3;
$L__BB0_4:
	ret;

}
	// .globl	_Z5task2iPViii
.visible .entry _Z5task2iPViii(
	.param .u32 _Z5task2iPViii_param_0,
	.param .u64 .ptr .align 1 _Z5task2iPViii_param_1,
	.param .u32 _Z5task2iPViii_param_2,
	.param .u32 _Z5task2iPViii_param_3
)
{
	.reg .pred 	%p<4>;
	.reg .b32 	%r<9>;
	.reg .b64 	%rd<7>;

	ld.param.u32 	%r1, [_Z5task2iPViii_param_0];
	ld.param.u64 	%rd2, [_Z5task2iPViii_param_1];
	ld.param.u32 	%r2, [_Z5task2iPViii_param_3];
	// begin inline asm
	mov.u32 %r3, %smid;
	// end inline asm
	setp.ne.s32 	%p1, %r1, %r3;
	@%p1 bra 	$L__BB1_4;
	cvta.to.global.u64 	%rd3, %rd2;
	add.s32 	%r4, %r2, %r1;
	mul.wide.s32 	%rd4, %r4, 4;
	add.s64 	%rd1, %rd3, %rd4;
	ld.volatile.global.u32 	%r5, [%rd1];
	setp.eq.s32 	%p2, %r5, -1;
	@%p2 bra 	$L__BB1_4;
	mov.u64 	%rd5, $str$1;
$L__BB1_3:
	cvta.global.u64 	%rd6, %rd5;
	{ // callseq 1, 0
	.param .b64 param0;
	st.param.b64 	[param0], %rd6;
	.param .b64 param1;
	st.param.b64 	[param1], 0;
	.param .b32 retval0;
	call.uni (retval0), 
	vprintf, 
	(
	param0, 
	param1
	);
	ld.param.b32 	%r6, [retval0];
	} // callseq 1
	ld.volatile.global.u32 	%r8, [%rd1];
	setp.ne.s32 	%p3, %r8, -1;
	@%p3 bra 	$L__BB1_3;
$L__BB1_4:
	ret;

}


// ===== COMPILED SASS (sm_100) =====

	.target	sm_100

	.elftype	@"ET_EXEC"


//--------------------- .note.nv.tkinfo           --------------------------
	.section	.note.nv.tkinfo,"",@"SHT_NOTE"
	.sectionflags	@"SHF_NOTE_NV_TKINFO"
	.tkinfo
        /*0018*/ 	.word	0x00000002
        /*0030*/ 	.string	""
        /*0030*/ 	.string	"ptxas"
        /*0030*/ 	.string	"Cuda compilation tools, release 13.0, V13.0.88"
        /*0030*/ 	.string	"Build cuda_13.0.r13.0/compiler.36424714_0"
        /*0030*/ 	.string	"-arch sm_100 -m 64 "



//--------------------- .note.nv.cuinfo           --------------------------
	.section	.note.nv.cuinfo,"",@"SHT_NOTE"
	.sectionflags	@"SHF_NOTE_NV_CUINFO"
        /*0018*/ 	.short	0x0002
        /*001a*/ 	.short	0x0064
        /*001c*/ 	.short	0x0082
	.zero		2


//--------------------- .nv.info                  --------------------------
	.section	.nv.info,"",@"SHT_CUDA_INFO"
	.align	4


	//----- nvinfo : EIATTR_REGCOUNT
	.align		4
        /*0000*/ 	.byte	0x04, 0x2f
        /*0002*/ 	.short	(.L_3 - .L_2)
	.align		4
.L_2:
        /*0004*/ 	.word	index@(_Z5task1iPViii)
        /*0008*/ 	.word	0x00000018


	//----- nvinfo : EIATTR_FRAME_SIZE
	.align		4
.L_3:
        /*000c*/ 	.byte	0x04, 0x11
        /*000e*/ 	.short	(.L_5 - .L_4)
	.align		4
.L_4:
        /*0010*/ 	.word	index@(_Z5task1iPViii)
        /*0014*/ 	.word	0x00000000


	//----- nvinfo : EIATTR_REGCOUNT
	.align		4
.L_5:
        /*0018*/ 	.byte	0x04, 0x2f
        /*001a*/ 	.short	(.L_7 - .L_6)
	.align		4
.L_6:
        /*001c*/ 	.word	index@(_Z5task2iPViii)
        /*0020*/ 	.word	0x00000018


	//----- nvinfo : EIATTR_FRAME_SIZE
	.align		4
.L_7:
        /*0024*/ 	.byte	0x04, 0x11
        /*0026*/ 	.short	(.L_9 - .L_8)
	.align		4
.L_8:
        /*0028*/ 	.word	index@(_Z5task2iPViii)
        /*002c*/ 	.word	0x00000000


	//----- nvinfo : EIATTR_MIN_STACK_SIZE
	.align		4
.L_9:
        /*0030*/ 	.byte	0x04, 0x12
        /*0032*/ 	.short	(.L_11 - .L_10)
	.align		4
.L_10:
        /*0034*/ 	.word	index@(_Z5task2iPViii)
        /*0038*/ 	.word	0x00000000


	//----- nvinfo : EIATTR_MIN_STACK_SIZE
	.align		4
.L_11:
        /*003c*/ 	.byte	0x04, 0x12
        /*003e*/ 	.short	(.L_13 - .L_12)
	.align		4
.L_12:
        /*0040*/ 	.word	index@(_Z5task1iPViii)
        /*0044*/ 	.word	0x00000000
.L_13:


//--------------------- .nv.compat                --------------------------
	.section	.nv.compat,"",@"SHT_CUDA_COMPAT_INFO"
	.align	4
        /*0000*/ 	.byte	0x02, 0x09, 0x00, 0x00, 0x02, 0x02, 0x01, 0x00, 0x02, 0x05, 0x05, 0x00, 0x03, 0x07, 0x01, 0x01
        /*0010*/ 	.byte	0x02, 0x03, 0x00, 0x00, 0x02, 0x06, 0x01, 0x00, 0x04, 0x0b, 0x08, 0x00, 0x09, 0x00, 0x00, 0x00
        /*0020*/ 	.byte	0x00, 0x00, 0x00, 0x00


//--------------------- .nv.info._Z5task2iPViii   --------------------------
	.section	.nv.info._Z5task2iPViii,"",@"SHT_CUDA_INFO"
	.sectionflags	@""
	.align	4


	//----- nvinfo : EIATTR_CUDA_API_VERSION
	.align		4
        /*0000*/ 	.byte	0x04, 0x37
        /*0002*/ 	.short	(.L_15 - .L_14)
.L_14:
        /*0004*/ 	.word	0x00000082


	//----- nvinfo : EIATTR_KPARAM_INFO
	.align		4
.L_15:
        /*0008*/ 	.byte	0x04, 0x17
        /*000a*/ 	.short	(.L_17 - .L_16)
.L_16:
        /*000c*/ 	.word	0x00000000
        /*0010*/ 	.short	0x0003
        /*0012*/ 	.short	0x0014
        /*0014*/ 	.byte	0x00, 0xf0, 0x11, 0x00


	//----- nvinfo : EIATTR_KPARAM_INFO
	.align		4
.L_17:
        /*0018*/ 	.byte	0x04, 0x17
        /*001a*/ 	.short	(.L_19 - .L_18)
.L_18:
        /*001c*/ 	.word	0x00000000
        /*0020*/ 	.short	0x0002
        /*0022*/ 	.short	0x0010
        /*0024*/ 	.byte	0x00, 0xf0, 0x11, 0x00


	//----- nvinfo : EIATTR_KPARAM_INFO
	.align		4
.L_19:
        /*0028*/ 	.byte	0x04, 0x17
        /*002a*/ 	.short	(.L_21 - .L_20)
.L_20:
        /*002c*/ 	.word	0x00000000
        /*0030*/ 	.short	0x0001
        /*0032*/ 	.short	0x0008
        /*0034*/ 	.byte	0x00, 0xf5, 0x21, 0x00


	//----- nvinfo : EIATTR_KPARAM_INFO
	.align		4
.L_21:
        /*0038*/ 	.byte	0x04, 0x17
        /*003a*/ 	.short	(.L_23 - .L_22)
.L_22:
        /*003c*/ 	.word	0x00000000
        /*0040*/ 	.short	0x0000
        /*0042*/ 	.short	0x0000
        /*0044*/ 	.byte	0x00, 0xf0, 0x11, 0x00


	//----- nvinfo : EIATTR_SPARSE_MMA_MASK
	.align		4
.L_23:
        /*0048*/ 	.byte	0x03, 0x50
        /*004a*/ 	.short	0x0000


	//----- nvinfo : EIATTR_MAXREG_COUNT
	.align		4
        /*004c*/ 	.byte	0x03, 0x1b
        /*004e*/ 	.short	0x00ff


	//----- nvinfo : EIATTR_EXTERNS
	.align		4
        /*0050*/ 	.byte	0x04, 0x0f
        /*0052*/ 	.short	(.L_25 - .L_24)


	//   ....[0]....
	.align		4
.L_24:
        /*0054*/ 	.word	index@(vprintf)


	//----- nvinfo : EIATTR_MERCURY_ISA_VERSION
	.align		4
.L_25:
        /*0058*/ 	.byte	0x03, 0x5f
        /*005a*/ 	.short	0x0101


	//----- nvinfo : EIATTR_VRC_CTA_INIT_COUNT
	.align		4
        /*005c*/ 	.byte	0x02, 0x4a
	.zero		1
	.zero		1


	//----- nvinfo : EIATTR_SYSCALL_OFFSETS
	.align		4
        /*0060*/ 	.byte	0x04, 0x46
        /*0062*/ 	.short	(.L_27 - .L_26)


	//   ....[0]....
.L_26:
        /*0064*/ 	.word	0x00000150


	//----- nvinfo : EIATTR_EXIT_INSTR_OFFSETS
	.align		4
.L_27:
        /*0068*/ 	.byte	0x04, 0x1c
        /*006a*/ 	.short	(.L_29 - .L_28)


	//   ....[0]....
.L_28:
        /*006c*/ 	.word	0x00000040


	//   ....[1]....
        /*0070*/ 	.word	0x000000c0


	//   ....[2]....
        /*0074*/ 	.word	0x00000190


	//----- nvinfo : EIATTR_CBANK_PARAM_SIZE
	.align		4
.L_29:
        /*0078*/ 	.byte	0x03, 0x19
        /*007a*/ 	.short	0x0018


	//----- nvinfo : EIATTR_PARAM_CBANK
	.align		4
        /*007c*/ 	.byte	0x04, 0x0a
        /*007e*/ 	.short	(.L_31 - .L_30)
	.align		4
.L_30:
        /*0080*/ 	.word	index@(.nv.constant0._Z5task2iPViii)
        /*0084*/ 	.short	0x0380
        /*0086*/ 	.short	0x0018


	//----- nvinfo : EIATTR_SW_WAR
	.align		4
.L_31:
        /*0088*/ 	.byte	0x04, 0x36
        /*008a*/ 	.short	(.L_33 - .L_32)
.L_32:
        /*008c*/ 	.word	0x00000008
.L_33:


//--------------------- .nv.info._Z5task1iPViii   --------------------------
	.section	.nv.info._Z5task1iPViii,"",@"SHT_CUDA_INFO"
	.sectionflags	@""
	.align	4


	//----- nvinfo : EIATTR_CUDA_API_VERSION
	.align		4
        /*0000*/ 	.byte	0x04, 0x37
        /*0002*/ 	.short	(.L_35 - .L_34)
.L_34:
        /*0004*/ 	.word	0x00000082


	//----- nvinfo : EIATTR_KPARAM_INFO
	.align		4
.L_35:
        /*0008*/ 	.byte	0x04, 0x17
        /*000a*/ 	.short	(.L_37 - .L_36)
.L_36:
        /*000c*/ 	.word	0x00000000
        /*0010*/ 	.short	0x0003
        /*0012*/ 	.short	0x0014
        /*0014*/ 	.byte	0x00, 0xf0, 0x11, 0x00


	//----- nvinfo : EIATTR_KPARAM_INFO
	.align		4
.L_37:
        /*0018*/ 	.byte	0x04, 0x17
        /*001a*/ 	.short	(.L_39 - .L_38)
.L_38:
        /*001c*/ 	.word	0x00000000
        /*0020*/ 	.short	0x0002
        /*0022*/ 	.short	0x0010
        /*0024*/ 	.byte	0x00, 0xf0, 0x11, 0x00


	//----- nvinfo : EIATTR_KPARAM_INFO
	.align		4
.L_39:
        /*0028*/ 	.byte	0x04, 0x17
        /*002a*/ 	.short	(.L_41 - .L_40)
.L_40:
        /*002c*/ 	.word	0x00000000
        /*0030*/ 	.short	0x0001
        /*0032*/ 	.short	0x0008
        /*0034*/ 	.byte	0x00, 0xf5, 0x21, 0x00


	//----- nvinfo : EIATTR_KPARAM_INFO
	.align		4
.L_41:
        /*0038*/ 	.byte	0x04, 0x17
        /*003a*/ 	.short	(.L_43 - .L_42)
.L_42:
        /*003c*/ 	.word	0x00000000
        /*0040*/ 	.short	0x0000
        /*0042*/ 	.short	0x0000
        /*0044*/ 	.byte	0x00, 0xf0, 0x11, 0x00


	//----- nvinfo : EIATTR_SPARSE_MMA_MASK
	.align		4
.L_43:
        /*0048*/ 	.byte	0x03, 0x50
        /*004a*/ 	.short	0x0000


	//----- nvinfo : EIATTR_MAXREG_COUNT
	.align		4
        /*004c*/ 	.byte	0x03, 0x1b
        /*004e*/ 	.short	0x00ff


	//----- nvinfo : EIATTR_EXTERNS
	.align		4
        /*0050*/ 	.byte	0x04, 0x0f
        /*0052*/ 	.short	(.L_45 - .L_44)


	//   ....[0]....
	.align		4
.L_44:
        /*0054*/ 	.word	index@(vprintf)


	//----- nvinfo : EIATTR_MERCURY_ISA_VERSION
	.align		4
.L_45:
        /*0058*/ 	.byte	0x03, 0x5f
        /*005a*/ 	.short	0x0101


	//----- nvinfo : EIATTR_VRC_CTA_INIT_COUNT
	.align		4
        /*005c*/ 	.byte	0x02, 0x4a
	.zero		1
	.zero		1


	//----- nvinfo : EIATTR_SYSCALL_OFFSETS
	.align		4
        /*0060*/ 	.byte	0x04, 0x46
        /*0062*/ 	.short	(.L_47 - .L_46)


	//   ....[0]....
.L_46:
        /*0064*/ 	.word	0x00000130


	//----- nvinfo : EIATTR_EXIT_INSTR_OFFSETS
	.align		4
.L_47:
        /*0068*/ 	.byte	0x04, 0x1c
        /*006a*/ 	.short	(.L_49 - .L_48)


	//   ....[0]....
.L_48:
        /*006c*/ 	.word	0x00000040


	//   ....[1]....
        /*0070*/ 	.word	0x000000a0


	//   ....[2]....
        /*0074*/ 	.word	0x00000170


	//----- nvinfo : EIATTR_CBANK_PARAM_SIZE
	.align		4
.L_49:
        /*0078*/ 	.byte	0x03, 0x19
        /*007a*/ 	.short	0x0018


	//----- nvinfo : EIATTR_PARAM_CBANK
	.align		4
        /*007c*/ 	.byte	0x04, 0x0a
        /*007e*/ 	.short	(.L_51 - .L_50)
	.align		4
.L_50:
        /*0080*/ 	.word	index@(.nv.constant0._Z5task1iPViii)
        /*0084*/ 	.short	0x0380
        /*0086*/ 	.short	0x0018


	//----- nvinfo : EIATTR_SW_WAR
	.align		4
.L_51:
        /*0088*/ 	.byte	0x04, 0x36
        /*008a*/ 	.short	(.L_53 - .L_52)
.L_52:
        /*008c*/ 	.word	0x00000008
.L_53:


//--------------------- .nv.callgraph             --------------------------
	.section	.nv.callgraph,"",@"SHT_CUDA_CALLGRAPH"
	.align	4
	.sectionentsize	8
	.align		4
        /*0000*/ 	.word	0x00000000
	.align		4
        /*0004*/ 	.word	0xffffffff
	.align		4
        /*0008*/ 	.word	index@(_Z5task2iPViii)
	.align		4
        /*000c*/ 	.word	index@(vprintf)
	.align		4
        /*0010*/ 	.word	index@(_Z5task1iPViii)
	.align		4
        /*0014*/ 	.word	index@(vprintf)
	.align		4
        /*0018*/ 	.word	0x00000000
	.align		4
        /*001c*/ 	.word	0xfffffffe
	.align		4
        /*0020*/ 	.word	0x00000000
	.align		4
        /*0024*/ 	.word	0xfffffffd
	.align		4
        /*0028*/ 	.word	0x00000000
	.align		4
        /*002c*/ 	.word	0xfffffffc


//--------------------- .nv.constant4             --------------------------
	.section	.nv.constant4,"a",@progbits
	.align	8
	.align		8
.nv.constant4:
        /*0000*/ 	.dword	vprintf
	.align		8
        /*0008*/ 	.dword	$str
	.align		8
        /*0010*/ 	.dword	$str$1


//--------------------- .text._Z5task2iPViii      --------------------------
	.section	.text._Z5task2iPViii,"ax",@progbits
	.align	128
        .global         _Z5task2iPViii
        .type           _Z5task2iPViii,@function
        .size           _Z5task2iPViii,(.L_x_6 - _Z5task2iPViii)
        .other          _Z5task2iPViii,@"STO_CUDA_ENTRY STV_DEFAULT"
_Z5task2iPViii:
.text._Z5task2iPViii:
[----:B------:R-:W0:Y:S08]  /*0000*/  LDC R1, c[0x0][0x37c] ;  /* 0x0000df00ff017b82 */ /* 0x000e300000000800 */
[----:B------:R-:W1:Y:S08]  /*0010*/  S2UR UR4, SR_VIRTUALSMID ;  /* 0x00000000000479c3 */ /* 0x000e700000004300 */
[----:B------:R-:W1:Y:S02]  /*0020*/  LDC R3, c[0x0][0x380] ;  /* 0x0000e000ff037b82 */ /* 0x000e640000000800 */
[----:B-1----:R-:W-:-:S13]  /*0030*/  ISETP.NE.AND P0, PT, R3, UR4, PT ;  /* 0x0000000403007c0c */ /* 0x002fda000bf05270 */
[----:B0-----:R-:W-:Y:S05]  /*0040*/  @P0 EXIT ;  /* 0x000000000000094d */ /* 0x001fea0003800000 */
[----:B------:R-:W0:Y:S01]  /*0050*/  LDC.64 R16, c[0x0][0x388] ;  /* 0x0000e200ff107b82 */ /* 0x000e220000000a00 */
[----:B------:R-:W1:Y:S01]  /*0060*/  LDCU UR4, c[0x0][0x394] ;  /* 0x00007280ff0477ac */ /* 0x000e620008000800 */
[----:B------:R-:W2:Y:S01]  /*0070*/  LDCU.64 UR36, c[0x0][0x358] ;  /* 0x00006b00ff2477ac */ /* 0x000ea20008000a00 */
[----:B-1----:R-:W-:-:S04]  /*0080*/  VIADD R3, R3, UR4 ;  /* 0x0000000403037c36 */ /* 0x002fc80008000000 */
[----:B0-----:R-:W-:-:S05]  /*0090*/  IMAD.WIDE R16, R3, 0x4, R16 ;  /* 0x0000000403107825 */ /* 0x001fca00078e0210 */
[----:B--2---:R-:W2:Y:S02]  /*00a0*/  LDG.E.STRONG.SYS R0, desc[UR36][R16.64] ;  /* 0x0000002410007981 */ /* 0x004ea4000c1f5900 */
[----:B--2---:R-:W-:-:S13]  /*00b0*/  ISETP.NE.AND P0, PT, R0, -0x1, PT ;  /* 0xffffffff0000780c */ /* 0x004fda0003f05270 */
[----:B------:R-:W-:Y:S05]  /*00c0*/  @!P0 EXIT ;  /* 0x000000000000894d */ /* 0x000fea0003800000 */
.L_x_1:
[----:B------:R-:W-:Y:S01]  /*00d0*/  MOV R0, 0x0 ;  /* 0x0000000000007802 */ /* 0x000fe20000000f00 */
[----:B------:R-:W-:Y:S05]  /*00e0*/  YIELD ;  /* 0x0000000000007946 */ /* 0x000fea0003800000 */
[----:B------:R0:W1:Y:S01]  /*00f0*/  LDC.64 R2, c[0x4][R0] ;  /* 0x0100000000027b82 */ /* 0x0000620000000a00 */
[----:B------:R-:W2:Y:S01]  /*0100*/  LDCU.64 UR4, c[0x4][0x10] ;  /* 0x01000200ff0477ac */ /* 0x000ea20008000a00 */
[----:B------:R-:W-:Y:S01]  /*0110*/  CS2R R6, SRZ ;  /* 0x0000000000067805 */ /* 0x000fe2000001ff00 */
[----:B--2---:R-:W-:Y:S02]  /*0120*/  IMAD.U32 R4, RZ, RZ, UR4 ;  /* 0x00000004ff047e24 */ /* 0x004fe4000f8e00ff */
[----:B0-----:R-:W-:-:S07]  /*0130*/  IMAD.U32 R5, RZ, RZ, UR5 ;  /* 0x00000005ff057e24 */ /* 0x001fce000f8e00ff */
[----:B------:R-:W-:-:S07]  /*0140*/  LEPC R20, `(.L_x_0) ;  /* 0x000000001014794e */ /* 0x000fce0000000000 */
[----:B-1----:R-:W-:Y:S05]  /*0150*/  CALL.ABS.NOINC R2 ;  /* 0x0000000002007343 */ /* 0x002fea0003c00000 */
.L_x_0:
[----:B------:R-:W2:Y:S02]  /*0160*/  LDG.E.STRONG.SYS R0, desc[UR36][R16.64] ;  /* 0x0000002410007981 */ /* 0x000ea4000c1f5900 */
[----:B--2---:R-:W-:-:S13]  /*0170*/  ISETP.NE.AND P0, PT, R0, -0x1, PT ;  /* 0xffffffff0000780c */ /* 0x004fda0003f05270 */
[----:B------:R-:W-:Y:S05]  /*0180*/  @P0 BRA `(.L_x_1) ;  /* 0xfffffffc00d00947 */ /* 0x000fea000383ffff */
[----:B------:R-:W-:Y:S05]  /*0190*/  EXIT ;  /* 0x000000000000794d */ /* 0x000fea0003800000 */
.L_x_2:
[----:B------:R-:W-:-:S00]  /*01a0*/  BRA `(.L_x_2) ;  /* 0xfffffffc00fc7947 */ /* 0x000fc0000383ffff */
[----:B------:R-:W-:-:S00]  /*01b0*/  NOP ;  /* 0x0000000000007918 */ /* 0x000fc00000000000 */
        /* <DEDUP_REMOVED lines=12> */
.L_x_6:


//--------------------- .text._Z5task1iPViii      --------------------------
	.section	.text._Z5task1iPViii,"ax",@progbits
	.align	128
        .global         _Z5task1iPViii
        .type           _Z5task1iPViii,@function
        .size           _Z5task1iPViii,(.L_x_7 - _Z5task1iPViii)
        .other          _Z5task1iPViii,@"STO_CUDA_ENTRY STV_DEFAULT"
_Z5task1iPViii:
.text._Z5task1iPViii:
[----:B------:R-:W0:Y:S08]  /*0000*/  LDC R1, c[0x0][0x37c] ;  /* 0x0000df00ff017b82 */ /* 0x000e300000000800 */
[----:B------:R-:W1:Y:S08]  /*0010*/  S2UR UR4, SR_VIRTUALSMID ;  /* 0x00000000000479c3 */ /* 0x000e700000004300 */
[----:B------:R-:W1:Y:S02]  /*0020*/  LDC R3, c[0x0][0x380] ;  /* 0x0000e000ff037b82 */ /* 0x000e640000000800 */
[----:B-1----:R-:W-:-:S13]  /*0030*/  ISETP.NE.AND P0, PT, R3, UR4, PT ;  /* 0x0000000403007c0c */ /* 0x002fda000bf05270 */
[----:B0-----:R-:W-:Y:S05]  /*0040*/  @P0 EXIT ;  /* 0x000000000000094d */ /* 0x001fea0003800000 */
[----:B------:R-:W0:Y:S01]  /*0050*/  LDC.64 R16, c[0x0][0x388] ;  /* 0x0000e200ff107b82 */ /* 0x000e220000000a00 */
[----:B------:R-:W1:Y:S01]  /*0060*/  LDCU.64 UR36, c[0x0][0x358] ;  /* 0x00006b00ff2477ac */ /* 0x000e620008000a00 */
[----:B0-----:R-:W-:-:S05]  /*0070*/  IMAD.WIDE R16, R3, 0x4, R16 ;  /* 0x0000000403107825 */ /* 0x001fca00078e0210 */
[----:B-1----:R-:W2:Y:S02]  /*0080*/  LDG.E.STRONG.SYS R0, desc[UR36][R16.64] ;  /* 0x0000002410007981 */ /* 0x002ea4000c1f5900 */
[----:B--2---:R-:W-:-:S13]  /*0090*/  ISETP.NE.AND P0, PT, R0, -0x1, PT ;  /* 0xffffffff0000780c */ /* 0x004fda0003f05270 */
[----:B------:R-:W-:Y:S05]  /*00a0*/  @!P0 EXIT ;  /* 0x000000000000894d */ /* 0x000fea0003800000 */
.L_x_4:
        /* <DEDUP_REMOVED lines=9> */
.L_x_3:
[----:B------:R-:W2:Y:S02]  /*0140*/  LDG.E.STRONG.SYS R0, desc[UR36][R16.64] ;  /* 0x0000002410007981 */ /* 0x000ea4000c1f5900 */
[----:B--2---:R-:W-:-:S13]  /*0150*/  ISETP.NE.AND P0, PT, R0, -0x1, PT ;  /* 0xffffffff0000780c */ /* 0x004fda0003f05270 */
[----:B------:R-:W-:Y:S05]  /*0160*/  @P0 BRA `(.L_x_4) ;  /* 0xfffffffc00d00947 */ /* 0x000fea000383ffff */
[----:B------:R-:W-:Y:S05]  /*0170*/  EXIT ;  /* 0x000000000000794d */ /* 0x000fea0003800000 */
.L_x_5:
        /* <DEDUP_REMOVED lines=16> */
.L_x_7:


//--------------------- .nv.global.init           --------------------------
	.section	.nv.global.init,"aw",@progbits
.nv.global.init:
	.type		$str,@object
	.size		$str,($str$1 - $str)
$str:
        /*0000*/ 	.byte	0xe6, 0x89, 0xa7, 0xe8, 0xa1, 0x8c, 0xe4, 0xbb, 0xbb, 0xe5, 0x8a, 0xa1, 0x31, 0x0a, 0x00
	.type		$str$1,@object
	.size		$str$1,(.L_1 - $str$1)
$str$1:
        /*000f*/ 	.byte	0xe6, 0x89, 0xa7, 0xe8, 0xa1, 0x8c, 0xe4, 0xbb, 0xbb, 0xe5, 0x8a, 0xa1, 0x32, 0x0a, 0x00
.L_1:


//--------------------- .nv.shared.reserved.0     --------------------------
	.section	.nv.shared.reserved.0,"aw",@nobits
	.weak		__nv_reservedSMEM_offset_0_alias
	.size		__nv_reservedSMEM_offset_0_alias, 0, 64
	.other		__nv_reservedSMEM_offset_0_alias,@"STO_CUDA_RESERVED_SHARED STV_DEFAULT"
__nv_reservedSMEM_offset_0_alias:
	.zero		0
	.zero		64


//--------------------- .nv.constant0._Z5task2iPViii --------------------------
	.section	.nv.constant0._Z5task2iPViii,"a",@progbits
	.sectionflags	@""
	.align	4
.nv.constant0._Z5task2iPViii:
	.zero		920


//--------------------- .nv.constant0._Z5task1iPViii --------------------------
	.section	.nv.constant0._Z5task1iPViii,"a",@progbits
	.sectionflags	@""
	.align	4
.nv.constant0._Z5task1iPViii:
	.zero		920


//--------------------- SYMBOLS --------------------------

	.type		.nv.reservedSmem.offset0,@object
	.size		.nv.reservedSmem.offset0,0x4
	.type		vprintf,@function
